//
// Generated by NVIDIA NVVM Compiler
//
// Compiler Build ID: CL-36424714
// Cuda compilation tools, release 13.0, V13.0.88
// Based on NVVM 20.0.0
//

.version 9.0
.target sm_100
.address_size 64

	// .globl	tdagger_kernel

.visible .entry tdagger_kernel(
	.param .u64 .ptr .align 1 tdagger_kernel_param_0,
	.param .u32 tdagger_kernel_param_1,
	.param .u32 tdagger_kernel_param_2
)
{
	.reg .pred 	%p<4>;
	.reg .b32 	%r<11>;
	.reg .b64 	%rd<5>;
	.reg .b64 	%fd<24>;

	ld.param.u64 	%rd1, [tdagger_kernel_param_0];
	ld.param.u32 	%r2, [tdagger_kernel_param_1];
	ld.param.u32 	%r3, [tdagger_kernel_param_2];
	mov.u32 	%r4, %ctaid.x;
	mov.u32 	%r5, %ntid.x;
	mov.u32 	%r6, %tid.x;
	mad.lo.s32 	%r1, %r4, %r5, %r6;
	mov.b32 	%r7, 1;
	shl.b32 	%r8, %r7, %r3;
	setp.ge.s32 	%p1, %r1, %r8;
	@%p1 bra 	$L__BB0_3;
	shr.u32 	%r9, %r1, %r2;
	and.b32  	%r10, %r9, 1;
	setp.eq.b32 	%p2, %r10, 1;
	not.pred 	%p3, %p2;
	@%p3 bra 	$L__BB0_3;
	mov.f64 	%fd1, 0dBFE921FB54442D18;
	mul.rn.f64 	%fd2, %fd1, %fd1;
	fma.rn.f64 	%fd3, %fd2, 0dBDA8FF8320FD8164, 0d3E21EEA7C1EF8528;
	fma.rn.f64 	%fd4, %fd3, %fd2, 0dBE927E4F8E06E6D9;
	fma.rn.f64 	%fd5, %fd4, %fd2, 0d3EFA01A019DDBCE9;
	fma.rn.f64 	%fd6, %fd5, %fd2, 0dBF56C16C16C15D47;
	fma.rn.f64 	%fd7, %fd6, %fd2, 0d3FA5555555555551;
	fma.rn.f64 	%fd8, %fd7, %fd2, 0dBFE0000000000000;
	fma.rn.f64 	%fd9, %fd8, %fd2, 0d3FF0000000000000;
	fma.rn.f64 	%fd10, %fd2, 0d3DE5DB65F9785EBA, 0dBE5AE5F12CB0D246;
	fma.rn.f64 	%fd11, %fd10, %fd2, 0d3EC71DE369ACE392;
	fma.rn.f64 	%fd12, %fd11, %fd2, 0dBF2A01A019DB62A1;
	fma.rn.f64 	%fd13, %fd12, %fd2, 0d3F81111111110818;
	fma.rn.f64 	%fd14, %fd13, %fd2, 0dBFC5555555555554;
	fma.rn.f64 	%fd15, %fd14, %fd2, 0d0000000000000000;
	fma.rn.f64 	%fd16, %fd15, 0dBFE921FB54442D18, 0dBFE921FB54442D18;
	cvta.to.global.u64 	%rd2, %rd1;
	mul.wide.s32 	%rd3, %r1, 16;
	add.s64 	%rd4, %rd2, %rd3;
	ld.global.v2.f64 	{%fd17, %fd18}, [%rd4];
	mul.f64 	%fd19, %fd9, %fd17;
	mul.f64 	%fd20, %fd16, %fd18;
	sub.f64 	%fd21, %fd19, %fd20;
	mul.f64 	%fd22, %fd9, %fd18;
	fma.rn.f64 	%fd23, %fd16, %fd17, %fd22;
	st.global.v2.f64 	[%rd4], {%fd21, %fd23};
$L__BB0_3:
	ret;

}


// ===== COMPILED SASS (sm_100) =====

	.target	sm_100

	.elftype	@"ET_EXEC"


//--------------------- .note.nv.tkinfo           --------------------------
	.section	.note.nv.tkinfo,"",@"SHT_NOTE"
	.sectionflags	@"SHF_NOTE_NV_TKINFO"
	.tkinfo
        /*0018*/ 	.word	0x00000002
        /*0030*/ 	.string	""
        /*0030*/ 	.string	"ptxas"
        /*0030*/ 	.string	"Cuda compilation tools, release 13.0, V13.0.88"
        /*0030*/ 	.string	"Build cuda_13.0.r13.0/compiler.36424714_0"
        /*0030*/ 	.string	"-arch sm_100 -m 64 "



//--------------------- .note.nv.cuinfo           --------------------------
	.section	.note.nv.cuinfo,"",@"SHT_NOTE"
	.sectionflags	@"SHF_NOTE_NV_CUINFO"
        /*0018*/ 	.short	0x0002
        /*001a*/ 	.short	0x0064
        /*001c*/ 	.short	0x0082
	.zero		2


//--------------------- .nv.info                  --------------------------
	.section	.nv.info,"",@"SHT_CUDA_INFO"
	.align	4


	//----- nvinfo : EIATTR_REGCOUNT
	.align		4
        /*0000*/ 	.byte	0x04, 0x2f
        /*0002*/ 	.short	(.L_1 - .L_0)
	.align		4
.L_0:
        /*0004*/ 	.word	index@(tdagger_kernel)
        /*0008*/ 	.word	0x00000012


	//----- nvinfo : EIATTR_FRAME_SIZE
	.align		4
.L_1:
        /*000c*/ 	.byte	0x04, 0x11
        /*000e*/ 	.short	(.L_3 - .L_2)
	.align		4
.L_2:
        /*0010*/ 	.word	index@(tdagger_kernel)
        /*0014*/ 	.word	0x00000000


	//----- nvinfo : EIATTR_MIN_STACK_SIZE
	.align		4
.L_3:
        /*0018*/ 	.byte	0x04, 0x12
        /*001a*/ 	.short	(.L_5 - .L_4)
	.align		4
.L_4:
        /*001c*/ 	.word	index@(tdagger_kernel)
        /*0020*/ 	.word	0x00000000
.L_5:


//--------------------- .nv.compat                --------------------------
	.section	.nv.compat,"",@"SHT_CUDA_COMPAT_INFO"
	.align	4
        /*0000*/ 	.byte	0x02, 0x09, 0x00, 0x00, 0x02, 0x02, 0x01, 0x00, 0x02, 0x05, 0x05, 0x00, 0x03, 0x07, 0x01, 0x01
        /*0010*/ 	.byte	0x02, 0x03, 0x00, 0x00, 0x02, 0x06, 0x01, 0x00, 0x04, 0x0b, 0x08, 0x00, 0x01, 0x00, 0x00, 0x00
        /*0020*/ 	.byte	0x00, 0x00, 0x00, 0x00


//--------------------- .nv.info.tdagger_kernel   --------------------------
	.section	.nv.info.tdagger_kernel,"",@"SHT_CUDA_INFO"
	.sectionflags	@""
	.align	4


	//----- nvinfo : EIATTR_CUDA_API_VERSION
	.align		4
        /*0000*/ 	.byte	0x04, 0x37
        /*0002*/ 	.short	(.L_7 - .L_6)
.L_6:
        /*0004*/ 	.word	0x00000082


	//----- nvinfo : EIATTR_KPARAM_INFO
	.align		4
.L_7:
        /*0008*/ 	.byte	0x04, 0x17
        /*000a*/ 	.short	(.L_9 - .L_8)
.L_8:
        /*000c*/ 	.word	0x00000000
        /*0010*/ 	.short	0x0002
        /*0012*/ 	.short	0x000c
        /*0014*/ 	.byte	0x00, 0xf0, 0x11, 0x00


	//----- nvinfo : EIATTR_KPARAM_INFO
	.align		4
.L_9:
        /*0018*/ 	.byte	0x04, 0x17
        /*001a*/ 	.short	(.L_11 - .L_10)
.L_10:
        /*001c*/ 	.word	0x00000000
        /*0020*/ 	.short	0x0001
        /*0022*/ 	.short	0x0008
        /*0024*/ 	.byte	0x00, 0xf0, 0x11, 0x00


	//----- nvinfo : EIATTR_KPARAM_INFO
	.align		4
.L_11:
        /*0028*/ 	.byte	0x04, 0x17
        /*002a*/ 	.short	(.L_13 - .L_12)
.L_12:
        /*002c*/ 	.word	0x00000000
        /*0030*/ 	.short	0x0000
        /*0032*/ 	.short	0x0000
        /*0034*/ 	.byte	0x00, 0xf5, 0x21, 0x00


	//----- nvinfo : EIATTR_SPARSE_MMA_MASK
	.align		4
.L_13:
        /*0038*/ 	.byte	0x03, 0x50
        /*003a*/ 	.short	0x0000


	//----- nvinfo : EIATTR_MAXREG_COUNT
	.align		4
        /*003c*/ 	.byte	0x03, 0x1b
        /*003e*/ 	.short	0x00ff


	//----- nvinfo : EIATTR_MERCURY_ISA_VERSION
	.align		4
        /*0040*/ 	.byte	0x03, 0x5f
        /*0042*/ 	.short	0x0101


	//----- nvinfo : EIATTR_VRC_CTA_INIT_COUNT
	.align		4
        /*0044*/ 	.byte	0x02, 0x4a
	.zero		1
	.zero		1


	//----- nvinfo : EIATTR_EXIT_INSTR_OFFSETS
	.align		4
        /*0048*/ 	.byte	0x04, 0x1c
        /*004a*/ 	.short	(.L_15 - .L_14)


	//   ....[0]....
.L_14:
        /*004c*/ 	.word	0x00000090


	//   ....[1]....
        /*0050*/ 	.word	0x000000e0


	//   ....[2]....
        /*0054*/ 	.word	0x00000430


	//----- nvinfo : EIATTR_CBANK_PARAM_SIZE
	.align		4
.L_15:
        /*0058*/ 	.byte	0x03, 0x19
        /*005a*/ 	.short	0x0010


	//----- nvinfo : EIATTR_PARAM_CBANK
	.align		4
        /*005c*/ 	.byte	0x04, 0x0a
        /*005e*/ 	.short	(.L_17 - .L_16)
	.align		4
.L_16:
        /*0060*/ 	.word	index@(.nv.constant0.tdagger_kernel)
        /*0064*/ 	.short	0x0380
        /*0066*/ 	.short	0x0010


	//----- nvinfo : EIATTR_SW_WAR
	.align		4
.L_17:
        /*0068*/ 	.byte	0x04, 0x36
        /*006a*/ 	.short	(.L_19 - .L_18)
.L_18:
        /*006c*/ 	.word	0x00000008
.L_19:


//--------------------- .nv.callgraph             --------------------------
	.section	.nv.callgraph,"",@"SHT_CUDA_CALLGRAPH"
	.align	4
	.sectionentsize	8
	.align		4
        /*0000*/ 	.word	0x00000000
	.align		4
        /*0004*/ 	.word	0xffffffff
	.align		4
        /*0008*/ 	.word	0x00000000
	.align		4
        /*000c*/ 	.word	0xfffffffe
	.align		4
        /*0010*/ 	.word	0x00000000
	.align		4
        /*0014*/ 	.word	0xfffffffd
	.align		4
        /*0018*/ 	.word	0x00000000
	.align		4
        /*001c*/ 	.word	0xfffffffc


//--------------------- .text.tdagger_kernel      --------------------------
	.section	.text.tdagger_kernel,"ax",@progbits
	.align	128
        .global         tdagger_kernel
        .type           tdagger_kernel,@function
        .size           tdagger_kernel,(.L_x_1 - tdagger_kernel)
        .other          tdagger_kernel,@"STO_CUDA_ENTRY STV_DEFAULT"
tdagger_kernel:
.text.tdagger_kernel:
[----:B------:R-:W-:Y:S01]  /*0000*/  LDC R1, c[0x0][0x37c] ;  /* 0x0000df00ff017b82 */ /* 0x000fe20000000800 */
[----:B------:R-:W0:Y:S07]  /*0010*/  S2R R0, SR_TID.X ;  /* 0x0000000000007919 */ /* 0x000e2e0000002100 */
[----:B------:R-:W0:Y:S01]  /*0020*/  S2UR UR6, SR_CTAID.X ;  /* 0x00000000000679c3 */ /* 0x000e220000002500 */
[----:B------:R-:W1:Y:S01]  /*0030*/  LDCU UR4, c[0x0][0x38c] ;  /* 0x00007180ff0477ac */ /* 0x000e620008000800 */
[----:B------:R-:W-:-:S06]  /*0040*/  UMOV UR5, 0x1 ;  /* 0x0000000100057882 */ /* 0x000fcc0000000000 */
[----:B------:R-:W0:Y:S01]  /*0050*/  LDC R5, c[0x0][0x360] ;  /* 0x0000d800ff057b82 */ /* 0x000e220000000800 */
[----:B-1----:R-:W-:Y:S01]  /*0060*/  USHF.L.U32 UR4, UR5, UR4, URZ ;  /* 0x0000000405047299 */ /* 0x002fe200080006ff */
[----:B0-----:R-:W-:-:S05]  /*0070*/  IMAD R5, R5, UR6, R0 ;  /* 0x0000000605057c24 */ /* 0x001fca000f8e0200 */
[----:B------:R-:W-:-:S13]  /*0080*/  ISETP.GE.AND P0, PT, R5, UR4, PT ;  /* 0x0000000405007c0c */ /* 0x000fda000bf06270 */
[----:B------:R-:W-:Y:S05]  /*0090*/  @P0 EXIT ;  /* 0x000000000000094d */ /* 0x000fea0003800000 */
[----:B------:R-:W0:Y:S02]  /*00a0*/  LDCU UR4, c[0x0][0x388] ;  /* 0x00007100ff0477ac */ /* 0x000e240008000800 */
[----:B0-----:R-:W-:-:S04]  /*00b0*/  SHF.R.U32.HI R0, RZ, UR4, R5 ;  /* 0x00000004ff007c19 */ /* 0x001fc80008011605 */
[----:B------:R-:W-:-:S04]  /*00c0*/  LOP3.LUT R0, R0, 0x1, RZ, 0xc0, !PT ;  /* 0x0000000100007812 */ /* 0x000fc800078ec0ff */
[----:B------:R-:W-:-:S13]  /*00d0*/  ISETP.NE.U32.AND P0, PT, R0, 0x1, PT ;  /* 0x000000010000780c */ /* 0x000fda0003f05070 */
[----:B------:R-:W-:Y:S05]  /*00e0*/  @P0 EXIT ;  /* 0x000000000000094d */ /* 0x000fea0003800000 */
[----:B------:R-:W0:Y:S01]  /*00f0*/  LDC.64 R2, c[0x0][0x380] ;  /* 0x0000e000ff027b82 */ /* 0x000e220000000a00 */
[----:B------:R-:W1:Y:S01]  /*0100*/  LDCU.64 UR4, c[0x0][0x358] ;  /* 0x00006b00ff0477ac */ /* 0x000e620008000a00 */
[----:B0-----:R-:W-:-:S05]  /*0110*/  IMAD.WIDE R2, R5, 0x10, R2 ;  /* 0x0000001005027825 */ /* 0x001fca00078e0202 */
[----:B-1----:R-:W2:Y:S01]  /*0120*/  LDG.E.128 R4, desc[UR4][R2.64] ;  /* 0x0000000402047981 */ /* 0x002ea2000c1e1d00 */
[----:B------:R-:W-:Y:S01]  /*0130*/  IMAD.MOV.U32 R8, RZ, RZ, 0x54442d18 ;  /* 0x54442d18ff087424 */ /* 0x000fe200078e00ff */
[----:B------:R-:W-:Y:S01]  /*0140*/  UMOV UR6, 0x54442d18 ;  /* 0x54442d1800067882 */ /* 0x000fe20000000000 */
[----:B------:R-:W-:Y:S01]  /*0150*/  IMAD.MOV.U32 R9, RZ, RZ, 0x3fe921fb ;  /* 0x3fe921fbff097424 */ /* 0x000fe200078e00ff */
[----:B------:R-:W-:Y:S01]  /*0160*/  UMOV UR7, 0x3fe921fb ;  /* 0x3fe921fb00077882 */ /* 0x000fe20000000000 */
[----:B------:R-:W-:Y:S01]  /*0170*/  HFMA2 R12, -RZ, RZ, -2.966796875, -7.8678131103515625e-05 ;  /* 0xc1ef8528ff0c7431 */ /* 0x000fe200000001ff */
[----:B------:R-:W-:Y:S01]  /*0180*/  MOV R14, 0x2cb0d246 ;  /* 0x2cb0d246000e7802 */ /* 0x000fe20000000f00 */
[----:B------:R-:W-:Y:S01]  /*0190*/  IMAD.MOV.U32 R15, RZ, RZ, 0x3e5ae5f1 ;  /* 0x3e5ae5f1ff0f7424 */ /* 0x000fe200078e00ff */
[----:B------:R-:W-:Y:S01]  /*01a0*/  UMOV UR8, 0xf9785eba ;  /* 0xf9785eba00087882 */ /* 0x000fe20000000000 */
[----:B------:R-:W-:Y:S01]  /*01b0*/  DMUL R10, R8, UR6 ;  /* 0x00000006080a7c28 */ /* 0x000fe20008000000 */
[----:B------:R-:W-:Y:S01]  /*01c0*/  IMAD.MOV.U32 R13, RZ, RZ, 0x3e21eea7 ;  /* 0x3e21eea7ff0d7424 */ /* 0x000fe200078e00ff */
[----:B------:R-:W-:Y:S01]  /*01d0*/  UMOV UR9, 0x3de5db65 ;  /* 0x3de5db6500097882 */ /* 0x000fe20000000000 */
[----:B------:R-:W-:Y:S01]  /*01e0*/  UMOV UR6, 0x20fd8164 ;  /* 0x20fd816400067882 */ /* 0x000fe20000000000 */
[----:B------:R-:W-:-:S04]  /*01f0*/  UMOV UR7, 0x3da8ff83 ;  /* 0x3da8ff8300077882 */ /* 0x000fc80000000000 */
[C---:B------:R-:W-:Y:S01]  /*0200*/  DFMA R14, R10.reuse, UR8, -R14 ;  /* 0x000000080a0e7c2b */ /* 0x040fe2000800080e */
[----:B------:R-:W-:Y:S01]  /*0210*/  UMOV UR8, 0x69ace392 ;  /* 0x69ace39200087882 */ /* 0x000fe20000000000 */
[----:B------:R-:W-:Y:S01]  /*0220*/  DFMA R12, R10, -UR6, R12 ;  /* 0x800000060a0c7c2b */ /* 0x000fe2000800000c */
[----:B------:R-:W-:Y:S01]  /*0230*/  UMOV UR9, 0x3ec71de3 ;  /* 0x3ec71de300097882 */ /* 0x000fe20000000000 */
[----:B------:R-:W-:Y:S01]  /*0240*/  UMOV UR6, 0x8e06e6d9 ;  /* 0x8e06e6d900067882 */ /* 0x000fe20000000000 */
[----:B------:R-:W-:-:S03]  /*0250*/  UMOV UR7, 0x3e927e4f ;  /* 0x3e927e4f00077882 */ /* 0x000fc60000000000 */
[C---:B------:R-:W-:Y:S01]  /*0260*/  DFMA R14, R10.reuse, R14, UR8 ;  /* 0x000000080a0e7e2b */ /* 0x040fe2000800000e */
[----:B------:R-:W-:Y:S01]  /*0270*/  UMOV UR8, 0x19db62a1 ;  /* 0x19db62a100087882 */ /* 0x000fe20000000000 */
[----:B------:R-:W-:Y:S01]  /*0280*/  DFMA R12, R10, R12, -UR6 ;  /* 0x800000060a0c7e2b */ /* 0x000fe2000800000c */
[----:B------:R-:W-:Y:S01]  /*0290*/  UMOV UR9, 0x3f2a01a0 ;  /* 0x3f2a01a000097882 */ /* 0x000fe20000000000 */
[----:B------:R-:W-:Y:S01]  /*02a0*/  UMOV UR6, 0x19ddbce9 ;  /* 0x19ddbce900067882 */ /* 0x000fe20000000000 */
[----:B------:R-:W-:-:S03]  /*02b0*/  UMOV UR7, 0x3efa01a0 ;  /* 0x3efa01a000077882 */ /* 0x000fc60000000000 */
[C---:B------:R-:W-:Y:S01]  /*02c0*/  DFMA R14, R10.reuse, R14, -UR8 ;  /* 0x800000080a0e7e2b */ /* 0x040fe2000800000e */
[----:B------:R-:W-:Y:S01]  /*02d0*/  UMOV UR8, 0x11110818 ;  /* 0x1111081800087882 */ /* 0x000fe20000000000 */
[----:B------:R-:W-:Y:S01]  /*02e0*/  DFMA R12, R10, R12, UR6 ;  /* 0x000000060a0c7e2b */ /* 0x000fe2000800000c */
        /* <DEDUP_REMOVED lines=9> */
[C---:B------:R-:W-:Y:S02]  /*0380*/  DFMA R14, R10.reuse, R14, -UR8 ;  /* 0x800000080a0e7e2b */ /* 0x040fe4000800000e */
[----:B------:R-:W-:-:S06]  /*0390*/  DFMA R12, R10, R12, UR6 ;  /* 0x000000060a0c7e2b */ /* 0x000fcc000800000c */
[C---:B------:R-:W-:Y:S02]  /*03a0*/  DFMA R14, R10.reuse, R14, RZ ;  /* 0x0000000e0a0e722b */ /* 0x040fe400000000ff */
[----:B------:R-:W-:-:S06]  /*03b0*/  DFMA R12, R10, R12, -0.5 ;  /* 0xbfe000000a0c742b */ /* 0x000fcc000000000c */
[----:B------:R-:W-:Y:S02]  /*03c0*/  DFMA R14, R14, -R8, -R8 ;  /* 0x800000080e0e722b */ /* 0x000fe40000000808 */
[----:B------:R-:W-:-:S06]  /*03d0*/  DFMA R12, R10, R12, 1 ;  /* 0x3ff000000a0c742b */ /* 0x000fcc000000000c */
[-C--:B--2---:R-:W-:Y:S02]  /*03e0*/  DMUL R8, R14, R6.reuse ;  /* 0x000000060e087228 */ /* 0x084fe40000000000 */
[----:B------:R-:W-:-:S06]  /*03f0*/  DMUL R10, R12, R6 ;  /* 0x000000060c0a7228 */ /* 0x000fcc0000000000 */
[-C--:B------:R-:W-:Y:S02]  /*0400*/  DFMA R8, R12, R4.reuse, -R8 ;  /* 0x000000040c08722b */ /* 0x080fe40000000808 */
[----:B------:R-:W-:-:S07]  /*0410*/  DFMA R10, R14, R4, R10 ;  /* 0x000000040e0a722b */ /* 0x000fce000000000a */
[----:B------:R-:W-:Y:S01]  /*0420*/  STG.E.128 desc[UR4][R2.64], R8 ;  /* 0x0000000802007986 */ /* 0x000fe2000c101d04 */
[----:B------:R-:W-:Y:S05]  /*0430*/  EXIT ;  /* 0x000000000000794d */ /* 0x000fea0003800000 */
.L_x_0:
[----:B------:R-:W-:-:S00]  /*0440*/  BRA `(.L_x_0) ;  /* 0xfffffffc00fc7947 */ /* 0x000fc0000383ffff */
[----:B------:R-:W-:-:S00]  /*0450*/  NOP ;  /* 0x0000000000007918 */ /* 0x000fc00000000000 */
        /* <DEDUP_REMOVED lines=10> */
.L_x_1:


//--------------------- .nv.shared.reserved.0     --------------------------
	.section	.nv.shared.reserved.0,"aw",@nobits
	.weak		__nv_reservedSMEM_offset_0_alias
	.size		__nv_reservedSMEM_offset_0_alias, 0, 64
	.other		__nv_reservedSMEM_offset_0_alias,@"STO_CUDA_RESERVED_SHARED STV_DEFAULT"
__nv_reservedSMEM_offset_0_alias:
	.zero		0
	.zero		64


//--------------------- .nv.constant0.tdagger_kernel --------------------------
	.section	.nv.constant0.tdagger_kernel,"a",@progbits
	.sectionflags	@""
	.align	4
.nv.constant0.tdagger_kernel:
	.zero		912


//--------------------- SYMBOLS --------------------------

	.type		.nv.reservedSmem.offset0,@object
	.size		.nv.reservedSmem.offset0,0x4
